//
// Generated by NVIDIA NVVM Compiler
//
// Compiler Build ID: CL-36424714
// Cuda compilation tools, release 13.0, V13.0.88
// Based on NVVM 20.0.0
//

.version 9.0
.target sm_100
.address_size 64

	// .globl	_Z14transpose_testILi64ELi64ELi4ELi4EEvPfS0_ii
// _ZZ14transpose_testILi64ELi64ELi4ELi4EEvPfS0_iiE4tile has been demoted

.visible .entry _Z14transpose_testILi64ELi64ELi4ELi4EEvPfS0_ii(
	.param .u64 .ptr .align 1 _Z14transpose_testILi64ELi64ELi4ELi4EEvPfS0_ii_param_0,
	.param .u64 .ptr .align 1 _Z14transpose_testILi64ELi64ELi4ELi4EEvPfS0_ii_param_1,
	.param .u32 _Z14transpose_testILi64ELi64ELi4ELi4EEvPfS0_ii_param_2,
	.param .u32 _Z14transpose_testILi64ELi64ELi4ELi4EEvPfS0_ii_param_3
)
{
	.reg .pred 	%p<21>;
	.reg .b32 	%r<28>;
	.reg .b32 	%f<33>;
	.reg .b64 	%rd<19>;
	// demoted variable
	.shared .align 4 .b8 _ZZ14transpose_testILi64ELi64ELi4ELi4EEvPfS0_iiE4tile[16384];
	ld.param.u64 	%rd7, [_Z14transpose_testILi64ELi64ELi4ELi4EEvPfS0_ii_param_0];
	ld.param.u64 	%rd6, [_Z14transpose_testILi64ELi64ELi4ELi4EEvPfS0_ii_param_1];
	ld.param.u32 	%r9, [_Z14transpose_testILi64ELi64ELi4ELi4EEvPfS0_ii_param_2];
	ld.param.u32 	%r11, [_Z14transpose_testILi64ELi64ELi4ELi4EEvPfS0_ii_param_3];
	cvta.to.global.u64 	%rd1, %rd7;
	mov.u32 	%r12, %ctaid.y;
	shl.b32 	%r1, %r12, 6;
	mov.u32 	%r13, %ctaid.x;
	shl.b32 	%r2, %r13, 6;
	mov.u32 	%r14, %tid.y;
	shl.b32 	%r15, %r14, 2;
	mov.u32 	%r16, %tid.x;
	shl.b32 	%r17, %r16, 2;
	add.s32 	%r3, %r1, %r15;
	add.s32 	%r18, %r2, %r17;
	setp.lt.s32 	%p5, %r18, %r11;
	shl.b32 	%r19, %r16, 4;
	mov.u32 	%r20, _ZZ14transpose_testILi64ELi64ELi4ELi4EEvPfS0_iiE4tile;
	add.s32 	%r21, %r20, %r19;
	setp.lt.s32 	%p6, %r3, %r9;
	and.pred  	%p1, %p6, %p5;
	shl.b32 	%r22, %r14, 10;
	add.s32 	%r5, %r21, %r22;
	not.pred 	%p7, %p1;
	@%p7 bra 	$L__BB0_2;
	mad.lo.s32 	%r23, %r3, %r11, %r18;
	mul.wide.s32 	%rd8, %r23, 4;
	add.s64 	%rd9, %rd1, %rd8;
	ld.global.v4.f32 	{%f1, %f2, %f3, %f4}, [%rd9];
	st.shared.v4.f32 	[%r5], {%f1, %f2, %f3, %f4};
$L__BB0_2:
	setp.lt.s32 	%p8, %r18, %r11;
	add.s32 	%r6, %r3, 1;
	setp.lt.s32 	%p9, %r6, %r9;
	and.pred  	%p2, %p9, %p8;
	not.pred 	%p10, %p2;
	@%p10 bra 	$L__BB0_4;
	mad.lo.s32 	%r24, %r6, %r11, %r18;
	mul.wide.s32 	%rd10, %r24, 4;
	add.s64 	%rd11, %rd1, %rd10;
	ld.global.v4.f32 	{%f5, %f6, %f7, %f8}, [%rd11];
	st.shared.v4.f32 	[%r5+256], {%f5, %f6, %f7, %f8};
$L__BB0_4:
	setp.lt.s32 	%p11, %r18, %r11;
	add.s32 	%r7, %r3, 2;
	setp.lt.s32 	%p12, %r7, %r9;
	and.pred  	%p3, %p12, %p11;
	not.pred 	%p13, %p3;
	@%p13 bra 	$L__BB0_6;
	mad.lo.s32 	%r25, %r7, %r11, %r18;
	mul.wide.s32 	%rd12, %r25, 4;
	add.s64 	%rd13, %rd1, %rd12;
	ld.global.v4.f32 	{%f9, %f10, %f11, %f12}, [%rd13];
	st.shared.v4.f32 	[%r5+512], {%f9, %f10, %f11, %f12};
$L__BB0_6:
	setp.lt.s32 	%p14, %r18, %r11;
	add.s32 	%r8, %r3, 3;
	setp.lt.s32 	%p15, %r8, %r9;
	and.pred  	%p4, %p15, %p14;
	not.pred 	%p16, %p4;
	@%p16 bra 	$L__BB0_8;
	mad.lo.s32 	%r26, %r8, %r11, %r18;
	mul.wide.s32 	%rd14, %r26, 4;
	add.s64 	%rd15, %rd1, %rd14;
	ld.global.v4.f32 	{%f13, %f14, %f15, %f16}, [%rd15];
	st.shared.v4.f32 	[%r5+768], {%f13, %f14, %f15, %f16};
$L__BB0_8:
	bar.sync 	0;
	mad.lo.s32 	%r27, %r9, %r2, %r1;
	cvta.to.global.u64 	%rd16, %rd6;
	mul.wide.s32 	%rd17, %r27, 4;
	add.s64 	%rd2, %rd16, %rd17;
	mul.wide.s32 	%rd18, %r9, 4;
	add.s64 	%rd3, %rd2, %rd18;
	add.s64 	%rd4, %rd3, %rd18;
	add.s64 	%rd5, %rd4, %rd18;
	@%p7 bra 	$L__BB0_10;
	ld.shared.v4.f32 	{%f17, %f18, %f19, %f20}, [%r5];
	st.global.f32 	[%rd2], %f17;
	st.global.f32 	[%rd3], %f18;
	st.global.f32 	[%rd4], %f19;
	st.global.f32 	[%rd5], %f20;
$L__BB0_10:
	@%p10 bra 	$L__BB0_12;
	ld.shared.v4.f32 	{%f21, %f22, %f23, %f24}, [%r5+256];
	st.global.f32 	[%rd2], %f21;
	st.global.f32 	[%rd3], %f22;
	st.global.f32 	[%rd4], %f23;
	st.global.f32 	[%rd5], %f24;
$L__BB0_12:
	@%p13 bra 	$L__BB0_14;
	ld.shared.v4.f32 	{%f25, %f26, %f27, %f28}, [%r5+512];
	st.global.f32 	[%rd2], %f25;
	st.global.f32 	[%rd3], %f26;
	st.global.f32 	[%rd4], %f27;
	st.global.f32 	[%rd5], %f28;
$L__BB0_14:
	@%p16 bra 	$L__BB0_16;
	ld.shared.v4.f32 	{%f29, %f30, %f31, %f32}, [%r5+768];
	st.global.f32 	[%rd2], %f29;
	st.global.f32 	[%rd3], %f30;
	st.global.f32 	[%rd4], %f31;
	st.global.f32 	[%rd5], %f32;
$L__BB0_16:
	ret;

}


// ===== COMPILED SASS (sm_100) =====

	.target	sm_100

	.elftype	@"ET_EXEC"


//--------------------- .note.nv.tkinfo           --------------------------
	.section	.note.nv.tkinfo,"",@"SHT_NOTE"
	.sectionflags	@"SHF_NOTE_NV_TKINFO"
	.tkinfo
        /*0018*/ 	.word	0x00000002
        /*0030*/ 	.string	""
        /*0030*/ 	.string	"ptxas"
        /*0030*/ 	.string	"Cuda compilation tools, release 13.0, V13.0.88"
        /*0030*/ 	.string	"Build cuda_13.0.r13.0/compiler.36424714_0"
        /*0030*/ 	.string	"-arch sm_100 -m 64 "



//--------------------- .note.nv.cuinfo           --------------------------
	.section	.note.nv.cuinfo,"",@"SHT_NOTE"
	.sectionflags	@"SHF_NOTE_NV_CUINFO"
        /*0018*/ 	.short	0x0002
        /*001a*/ 	.short	0x0064
        /*001c*/ 	.short	0x0082
	.zero		2


//--------------------- .nv.info                  --------------------------
	.section	.nv.info,"",@"SHT_CUDA_INFO"
	.align	4


	//----- nvinfo : EIATTR_REGCOUNT
	.align		4
        /*0000*/ 	.byte	0x04, 0x2f
        /*0002*/ 	.short	(.L_1 - .L_0)
	.align		4
.L_0:
        /*0004*/ 	.word	index@(_Z14transpose_testILi64ELi64ELi4ELi4EEvPfS0_ii)
        /*0008*/ 	.word	0x0000001a


	//----- nvinfo : EIATTR_FRAME_SIZE
	.align		4
.L_1:
        /*000c*/ 	.byte	0x04, 0x11
        /*000e*/ 	.short	(.L_3 - .L_2)
	.align		4
.L_2:
        /*0010*/ 	.word	index@(_Z14transpose_testILi64ELi64ELi4ELi4EEvPfS0_ii)
        /*0014*/ 	.word	0x00000000


	//----- nvinfo : EIATTR_MIN_STACK_SIZE
	.align		4
.L_3:
        /*0018*/ 	.byte	0x04, 0x12
        /*001a*/ 	.short	(.L_5 - .L_4)
	.align		4
.L_4:
        /*001c*/ 	.word	index@(_Z14transpose_testILi64ELi64ELi4ELi4EEvPfS0_ii)
        /*0020*/ 	.word	0x00000000
.L_5:


//--------------------- .nv.compat                --------------------------
	.section	.nv.compat,"",@"SHT_CUDA_COMPAT_INFO"
	.align	4
        /*0000*/ 	.byte	0x02, 0x09, 0x00, 0x00, 0x02, 0x02, 0x01, 0x00, 0x02, 0x05, 0x05, 0x00, 0x03, 0x07, 0x01, 0x01
        /*0010*/ 	.byte	0x02, 0x03, 0x00, 0x00, 0x02, 0x06, 0x01, 0x00, 0x04, 0x0b, 0x08, 0x00, 0x09, 0x00, 0x00, 0x00
        /*0020*/ 	.byte	0x00, 0x00, 0x00, 0x00


//--------------------- .nv.info._Z14transpose_testILi64ELi64ELi4ELi4EEvPfS0_ii --------------------------
	.section	.nv.info._Z14transpose_testILi64ELi64ELi4ELi4EEvPfS0_ii,"",@"SHT_CUDA_INFO"
	.sectionflags	@""
	.align	4


	//----- nvinfo : EIATTR_CUDA_API_VERSION
	.align		4
        /*0000*/ 	.byte	0x04, 0x37
        /*0002*/ 	.short	(.L_7 - .L_6)
.L_6:
        /*0004*/ 	.word	0x00000082


	//----- nvinfo : EIATTR_KPARAM_INFO
	.align		4
.L_7:
        /*0008*/ 	.byte	0x04, 0x17
        /*000a*/ 	.short	(.L_9 - .L_8)
.L_8:
        /*000c*/ 	.word	0x00000000
        /*0010*/ 	.short	0x0003
        /*0012*/ 	.short	0x0014
        /*0014*/ 	.byte	0x00, 0xf0, 0x11, 0x00


	//----- nvinfo : EIATTR_KPARAM_INFO
	.align		4
.L_9:
        /*0018*/ 	.byte	0x04, 0x17
        /*001a*/ 	.short	(.L_11 - .L_10)
.L_10:
        /*001c*/ 	.word	0x00000000
        /*0020*/ 	.short	0x0002
        /*0022*/ 	.short	0x0010
        /*0024*/ 	.byte	0x00, 0xf0, 0x11, 0x00


	//----- nvinfo : EIATTR_KPARAM_INFO
	.align		4
.L_11:
        /*0028*/ 	.byte	0x04, 0x17
        /*002a*/ 	.short	(.L_13 - .L_12)
.L_12:
        /*002c*/ 	.word	0x00000000
        /*0030*/ 	.short	0x0001
        /*0032*/ 	.short	0x0008
        /*0034*/ 	.byte	0x00, 0xf5, 0x21, 0x00


	//----- nvinfo : EIATTR_KPARAM_INFO
	.align		4
.L_13:
        /*0038*/ 	.byte	0x04, 0x17
        /*003a*/ 	.short	(.L_15 - .L_14)
.L_14:
        /*003c*/ 	.word	0x00000000
        /*0040*/ 	.short	0x0000
        /*0042*/ 	.short	0x0000
        /*0044*/ 	.byte	0x00, 0xf5, 0x21, 0x00


	//----- nvinfo : EIATTR_SPARSE_MMA_MASK
	.align		4
.L_15:
        /*0048*/ 	.byte	0x03, 0x50
        /*004a*/ 	.short	0x0000


	//----- nvinfo : EIATTR_MAXREG_COUNT
	.align		4
        /*004c*/ 	.byte	0x03, 0x1b
        /*004e*/ 	.short	0x00ff


	//----- nvinfo : EIATTR_NUM_BARRIERS
	.align		4
        /*0050*/ 	.byte	0x02, 0x4c
        /*0052*/ 	.byte	0x01
	.zero		1


	//----- nvinfo : EIATTR_MERCURY_ISA_VERSION
	.align		4
        /*0054*/ 	.byte	0x03, 0x5f
        /*0056*/ 	.short	0x0101


	//----- nvinfo : EIATTR_VRC_CTA_INIT_COUNT
	.align		4
        /*0058*/ 	.byte	0x02, 0x4a
	.zero		1
	.zero		1


	//----- nvinfo : EIATTR_EXIT_INSTR_OFFSETS
	.align		4
        /*005c*/ 	.byte	0x04, 0x1c
        /*005e*/ 	.short	(.L_17 - .L_16)


	//   ....[0]....
.L_16:
        /*0060*/ 	.word	0x00000420


	//   ....[1]....
        /*0064*/ 	.word	0x00000480


	//----- nvinfo : EIATTR_CBANK_PARAM_SIZE
	.align		4
.L_17:
        /*0068*/ 	.byte	0x03, 0x19
        /*006a*/ 	.short	0x0018


	//----- nvinfo : EIATTR_PARAM_CBANK
	.align		4
        /*006c*/ 	.byte	0x04, 0x0a
        /*006e*/ 	.short	(.L_19 - .L_18)
	.align		4
.L_18:
        /*0070*/ 	.word	index@(.nv.constant0._Z14transpose_testILi64ELi64ELi4ELi4EEvPfS0_ii)
        /*0074*/ 	.short	0x0380
        /*0076*/ 	.short	0x0018


	//----- nvinfo : EIATTR_SW_WAR
	.align		4
.L_19:
        /*0078*/ 	.byte	0x04, 0x36
        /*007a*/ 	.short	(.L_21 - .L_20)
.L_20:
        /*007c*/ 	.word	0x00000008
.L_21:


//--------------------- .nv.callgraph             --------------------------
	.section	.nv.callgraph,"",@"SHT_CUDA_CALLGRAPH"
	.align	4
	.sectionentsize	8
	.align		4
        /*0000*/ 	.word	0x00000000
	.align		4
        /*0004*/ 	.word	0xffffffff
	.align		4
        /*0008*/ 	.word	0x00000000
	.align		4
        /*000c*/ 	.word	0xfffffffe
	.align		4
        /*0010*/ 	.word	0x00000000
	.align		4
        /*0014*/ 	.word	0xfffffffd
	.align		4
        /*0018*/ 	.word	0x00000000
	.align		4
        /*001c*/ 	.word	0xfffffffc


//--------------------- .text._Z14transpose_testILi64ELi64ELi4ELi4EEvPfS0_ii --------------------------
	.section	.text._Z14transpose_testILi64ELi64ELi4ELi4EEvPfS0_ii,"ax",@progbits
	.align	128
        .global         _Z14transpose_testILi64ELi64ELi4ELi4EEvPfS0_ii
        .type           _Z14transpose_testILi64ELi64ELi4ELi4EEvPfS0_ii,@function
        .size           _Z14transpose_testILi64ELi64ELi4ELi4EEvPfS0_ii,(.L_x_1 - _Z14transpose_testILi64ELi64ELi4ELi4EEvPfS0_ii)
        .other          _Z14transpose_testILi64ELi64ELi4ELi4EEvPfS0_ii,@"STO_CUDA_ENTRY STV_DEFAULT"
_Z14transpose_testILi64ELi64ELi4ELi4EEvPfS0_ii:
.text._Z14transpose_testILi64ELi64ELi4ELi4EEvPfS0_ii:
[----:B------:R-:W-:Y:S01]  /*0000*/  LDC R1, c[0x0][0x37c] ;  /* 0x0000df00ff017b82 */ /* 0x000fe20000000800 */
[----:B------:R-:W0:Y:S07]  /*0010*/  S2R R0, SR_CTAID.X ;  /* 0x0000000000007919 */ /* 0x000e2e0000002500 */
[----:B------:R-:W1:Y:S01]  /*0020*/  S2UR UR4, SR_CTAID.Y ;  /* 0x00000000000479c3 */ /* 0x000e620000002600 */
[----:B------:R-:W2:Y:S01]  /*0030*/  LDCU.64 UR8, c[0x0][0x358] ;  /* 0x00006b00ff0877ac */ /* 0x000ea20008000a00 */
[----:B------:R-:W3:Y:S01]  /*0040*/  S2R R20, SR_TID.X ;  /* 0x0000000000147919 */ /* 0x000ee20000002100 */
[----:B------:R-:W4:Y:S05]  /*0050*/  S2R R21, SR_TID.Y ;  /* 0x0000000000157919 */ /* 0x000f2a0000002200 */
[----:B------:R-:W5:Y:S01]  /*0060*/  LDC.64 R2, c[0x0][0x390] ;  /* 0x0000e400ff027b82 */ /* 0x000f620000000a00 */
[----:B-1----:R-:W-:Y:S01]  /*0070*/  USHF.L.U32 UR4, UR4, 0x6, URZ ;  /* 0x0000000604047899 */ /* 0x002fe200080006ff */
[----:B0-----:R-:W-:-:S04]  /*0080*/  SHF.L.U32 R0, R0, 0x6, RZ ;  /* 0x0000000600007819 */ /* 0x001fc800000006ff */
[----:B---3--:R-:W-:Y:S02]  /*0090*/  LEA R13, R20, R0, 0x2 ;  /* 0x00000000140d7211 */ /* 0x008fe400078e10ff */
[----:B----4-:R-:W-:Y:S02]  /*00a0*/  LEA R12, R21, UR4, 0x2 ;  /* 0x00000004150c7c11 */ /* 0x010fe4000f8e10ff */
[----:B-----5:R-:W-:Y:S02]  /*00b0*/  ISETP.GE.AND P0, PT, R13, R3, PT ;  /* 0x000000030d00720c */ /* 0x020fe40003f06270 */
[C---:B------:R-:W-:Y:S02]  /*00c0*/  IADD3 R14, PT, PT, R12.reuse, 0x1, RZ ;  /* 0x000000010c0e7810 */ /* 0x040fe40007ffe0ff */
[C---:B------:R-:W-:Y:S02]  /*00d0*/  IADD3 R15, PT, PT, R12.reuse, 0x2, RZ ;  /* 0x000000020c0f7810 */ /* 0x040fe40007ffe0ff */
[----:B------:R-:W-:-:S02]  /*00e0*/  IADD3 R16, PT, PT, R12, 0x3, RZ ;  /* 0x000000030c107810 */ /* 0x000fc40007ffe0ff */
[-C--:B------:R-:W-:Y:S02]  /*00f0*/  ISETP.LT.AND P1, PT, R12, R2.reuse, !P0 ;  /* 0x000000020c00720c */ /* 0x080fe40004721270 */
[-C--:B------:R-:W-:Y:S02]  /*0100*/  ISETP.LT.AND P2, PT, R14, R2.reuse, !P0 ;  /* 0x000000020e00720c */ /* 0x080fe40004741270 */
[-C--:B------:R-:W-:Y:S02]  /*0110*/  ISETP.LT.AND P3, PT, R15, R2.reuse, !P0 ;  /* 0x000000020f00720c */ /* 0x080fe40004761270 */
[----:B------:R-:W-:-:S07]  /*0120*/  ISETP.LT.AND P0, PT, R16, R2, !P0 ;  /* 0x000000021000720c */ /* 0x000fce0004701270 */
[----:B------:R-:W0:Y:S01]  /*0130*/  @P1 LDC.64 R10, c[0x0][0x380] ;  /* 0x0000e000ff0a1b82 */ /* 0x000e220000000a00 */
[-CC-:B------:R-:W-:Y:S02]  /*0140*/  @P1 IMAD R12, R12, R3.reuse, R13.reuse ;  /* 0x000000030c0c1224 */ /* 0x180fe400078e020d */
[-CC-:B------:R-:W-:Y:S02]  /*0150*/  @P2 IMAD R14, R14, R3.reuse, R13.reuse ;  /* 0x000000030e0e2224 */ /* 0x180fe400078e020d */
[-CC-:B------:R-:W-:Y:S02]  /*0160*/  @P3 IMAD R15, R15, R3.reuse, R13.reuse ;  /* 0x000000030f0f3224 */ /* 0x180fe400078e020d */
[----:B------:R-:W-:Y:S01]  /*0170*/  @P0 IMAD R16, R16, R3, R13 ;  /* 0x0000000310100224 */ /* 0x000fe200078e020d */
[----:B------:R-:W1:Y:S08]  /*0180*/  @P2 LDC.64 R8, c[0x0][0x380] ;  /* 0x0000e000ff082b82 */ /* 0x000e700000000a00 */
[----:B------:R-:W3:Y:S08]  /*0190*/  @P3 LDC.64 R6, c[0x0][0x380] ;  /* 0x0000e000ff063b82 */ /* 0x000ef00000000a00 */
[----:B------:R-:W4:Y:S01]  /*01a0*/  @P0 LDC.64 R4, c[0x0][0x380] ;  /* 0x0000e000ff040b82 */ /* 0x000f220000000a00 */
[----:B0-----:R-:W-:-:S04]  /*01b0*/  @P1 IMAD.WIDE R10, R12, 0x4, R10 ;  /* 0x000000040c0a1825 */ /* 0x001fc800078e020a */
[----:B-1----:R-:W-:-:S04]  /*01c0*/  @P2 IMAD.WIDE R8, R14, 0x4, R8 ;  /* 0x000000040e082825 */ /* 0x002fc800078e0208 */
[----:B---3--:R-:W-:-:S06]  /*01d0*/  @P3 IMAD.WIDE R12, R15, 0x4, R6 ;  /* 0x000000040f0c3825 */ /* 0x008fcc00078e0206 */
[----:B--2---:R-:W2:Y:S01]  /*01e0*/  @P3 LDG.E.128 R12, desc[UR8][R12.64] ;  /* 0x000000080c0c3981 */ /* 0x004ea2000c1e1d00 */
[----:B----4-:R-:W-:-:S03]  /*01f0*/  @P0 IMAD.WIDE R16, R16, 0x4, R4 ;  /* 0x0000000410100825 */ /* 0x010fc600078e0204 */
[----:B------:R-:W3:Y:S04]  /*0200*/  @P1 LDG.E.128 R4, desc[UR8][R10.64] ;  /* 0x000000080a041981 */ /* 0x000ee8000c1e1d00 */
[----:B------:R-:W4:Y:S04]  /*0210*/  @P0 LDG.E.128 R16, desc[UR8][R16.64] ;  /* 0x0000000810100981 */ /* 0x000f28000c1e1d00 */
[----:B------:R-:W5:Y:S01]  /*0220*/  @P2 LDG.E.128 R8, desc[UR8][R8.64] ;  /* 0x0000000808082981 */ /* 0x000f62000c1e1d00 */
[----:B------:R-:W0:Y:S01]  /*0230*/  S2UR UR6, SR_CgaCtaId ;  /* 0x00000000000679c3 */ /* 0x000e220000008800 */
[----:B------:R-:W-:-:S02]  /*0240*/  UMOV UR5, 0x400 ;  /* 0x0000040000057882 */ /* 0x000fc40000000000 */
[----:B0-----:R-:W-:-:S06]  /*0250*/  ULEA UR5, UR6, UR5, 0x18 ;  /* 0x0000000506057291 */ /* 0x001fcc000f8ec0ff */
[----:B------:R-:W-:-:S04]  /*0260*/  LEA R3, R20, UR5, 0x4 ;  /* 0x0000000514037c11 */ /* 0x000fc8000f8e20ff */
[----:B------:R-:W-:Y:S02]  /*0270*/  LEA R3, R21, R3, 0xa ;  /* 0x0000000315037211 */ /* 0x000fe400078e50ff */
[----:B------:R-:W0:Y:S01]  /*0280*/  LDC.64 R20, c[0x0][0x388] ;  /* 0x0000e200ff147b82 */ /* 0x000e220000000a00 */
[----:B------:R-:W-:-:S04]  /*0290*/  IMAD R0, R0, R2, UR4 ;  /* 0x0000000400007e24 */ /* 0x000fc8000f8e0202 */
[----:B0-----:R-:W-:Y:S01]  /*02a0*/  IMAD.WIDE R20, R0, 0x4, R20 ;  /* 0x0000000400147825 */ /* 0x001fe200078e0214 */
[----:B--2---:R-:W-:Y:S04]  /*02b0*/  @P3 STS.128 [R3+0x200], R12 ;  /* 0x0002000c03003388 */ /* 0x004fe80000000c00 */
[----:B---3--:R-:W-:Y:S04]  /*02c0*/  @P1 STS.128 [R3], R4 ;  /* 0x0000000403001388 */ /* 0x008fe80000000c00 */
[----:B----4-:R0:W-:Y:S04]  /*02d0*/  @P0 STS.128 [R3+0x300], R16 ;  /* 0x0003001003000388 */ /* 0x0101e80000000c00 */
[----:B-----5:R-:W-:Y:S01]  /*02e0*/  @P2 STS.128 [R3+0x100], R8 ;  /* 0x0001000803002388 */ /* 0x020fe20000000c00 */
[----:B------:R-:W-:Y:S06]  /*02f0*/  BAR.SYNC.DEFER_BLOCKING 0x0 ;  /* 0x0000000000007b1d */ /* 0x000fec0000010000 */
[----:B------:R-:W1:Y:S04]  /*0300*/  @P1 LDS.128 R4, [R3] ;  /* 0x0000000003041984 */ /* 0x000e680000000c00 */
[----:B------:R-:W2:Y:S04]  /*0310*/  @P2 LDS.128 R8, [R3+0x100] ;  /* 0x0001000003082984 */ /* 0x000ea80000000c00 */
[----:B------:R-:W3:Y:S01]  /*0320*/  @P3 LDS.128 R12, [R3+0x200] ;  /* 0x00020000030c3984 */ /* 0x000ee20000000c00 */
[----:B0-----:R-:W-:-:S04]  /*0330*/  IMAD.WIDE R16, R2, 0x4, R20 ;  /* 0x0000000402107825 */ /* 0x001fc800078e0214 */
[----:B------:R-:W-:-:S04]  /*0340*/  IMAD.WIDE R18, R2, 0x4, R16 ;  /* 0x0000000402127825 */ /* 0x000fc800078e0210 */
[----:B------:R-:W-:Y:S01]  /*0350*/  IMAD.WIDE R22, R2, 0x4, R18 ;  /* 0x0000000402167825 */ /* 0x000fe200078e0212 */
[----:B-1----:R0:W-:Y:S04]  /*0360*/  @P1 STG.E desc[UR8][R20.64], R4 ;  /* 0x0000000414001986 */ /* 0x0021e8000c101908 */
[----:B------:R0:W-:Y:S04]  /*0370*/  @P1 STG.E desc[UR8][R16.64], R5 ;  /* 0x0000000510001986 */ /* 0x0001e8000c101908 */
[----:B------:R0:W-:Y:S04]  /*0380*/  @P1 STG.E desc[UR8][R18.64], R6 ;  /* 0x0000000612001986 */ /* 0x0001e8000c101908 */
[----:B------:R0:W-:Y:S04]  /*0390*/  @P1 STG.E desc[UR8][R22.64], R7 ;  /* 0x0000000716001986 */ /* 0x0001e8000c101908 */
[----:B--2---:R0:W-:Y:S04]  /*03a0*/  @P2 STG.E desc[UR8][R20.64], R8 ;  /* 0x0000000814002986 */ /* 0x0041e8000c101908 */
[----:B------:R0:W-:Y:S04]  /*03b0*/  @P2 STG.E desc[UR8][R16.64], R9 ;  /* 0x0000000910002986 */ /* 0x0001e8000c101908 */
[----:B------:R0:W-:Y:S04]  /*03c0*/  @P2 STG.E desc[UR8][R18.64], R10 ;  /* 0x0000000a12002986 */ /* 0x0001e8000c101908 */
[----:B------:R0:W-:Y:S04]  /*03d0*/  @P2 STG.E desc[UR8][R22.64], R11 ;  /* 0x0000000b16002986 */ /* 0x0001e8000c101908 */
[----:B---3--:R0:W-:Y:S04]  /*03e0*/  @P3 STG.E desc[UR8][R20.64], R12 ;  /* 0x0000000c14003986 */ /* 0x0081e8000c101908 */
[----:B------:R0:W-:Y:S04]  /*03f0*/  @P3 STG.E desc[UR8][R16.64], R13 ;  /* 0x0000000d10003986 */ /* 0x0001e8000c101908 */
[----:B------:R0:W-:Y:S04]  /*0400*/  @P3 STG.E desc[UR8][R18.64], R14 ;  /* 0x0000000e12003986 */ /* 0x0001e8000c101908 */
[----:B------:R0:W-:Y:S01]  /*0410*/  @P3 STG.E desc[UR8][R22.64], R15 ;  /* 0x0000000f16003986 */ /* 0x0001e2000c101908 */
[----:B------:R-:W-:Y:S05]  /*0420*/  @!P0 EXIT ;  /* 0x000000000000894d */ /* 0x000fea0003800000 */
[----:B0-----:R-:W0:Y:S04]  /*0430*/  LDS.128 R4, [R3+0x300] ;  /* 0x0003000003047984 */ /* 0x001e280000000c00 */
[----:B0-----:R-:W-:Y:S04]  /*0440*/  STG.E desc[UR8][R20.64], R4 ;  /* 0x0000000414007986 */ /* 0x001fe8000c101908 */
[----:B------:R-:W-:Y:S04]  /*0450*/  STG.E desc[UR8][R16.64], R5 ;  /* 0x0000000510007986 */ /* 0x000fe8000c101908 */
[----:B------:R-:W-:Y:S04]  /*0460*/  STG.E desc[UR8][R18.64], R6 ;  /* 0x0000000612007986 */ /* 0x000fe8000c101908 */
[----:B------:R-:W-:Y:S01]  /*0470*/  STG.E desc[UR8][R22.64], R7 ;  /* 0x0000000716007986 */ /* 0x000fe2000c101908 */
[----:B------:R-:W-:Y:S05]  /*0480*/  EXIT ;  /* 0x000000000000794d */ /* 0x000fea0003800000 */
.L_x_0:
[----:B------:R-:W-:-:S00]  /*0490*/  BRA `(.L_x_0) ;  /* 0xfffffffc00fc7947 */ /* 0x000fc0000383ffff */
[----:B------:R-:W-:-:S00]  /*04a0*/  NOP ;  /* 0x0000000000007918 */ /* 0x000fc00000000000 */
        /* <DEDUP_REMOVED lines=13> */
.L_x_1:


//--------------------- .nv.shared._Z14transpose_testILi64ELi64ELi4ELi4EEvPfS0_ii --------------------------
	.section	.nv.shared._Z14transpose_testILi64ELi64ELi4ELi4EEvPfS0_ii,"aw",@nobits
	.sectionflags	@""
	.align	4
.nv.shared._Z14transpose_testILi64ELi64ELi4ELi4EEvPfS0_ii:
	.zero		17408


//--------------------- .nv.shared.reserved.0     --------------------------
	.section	.nv.shared.reserved.0,"aw",@nobits
	.weak		__nv_reservedSMEM_offset_0_alias
	.size		__nv_reservedSMEM_offset_0_alias, 0, 64
	.other		__nv_reservedSMEM_offset_0_alias,@"STO_CUDA_RESERVED_SHARED STV_DEFAULT"
__nv_reservedSMEM_offset_0_alias:
	.zero		0
	.zero		64


//--------------------- .nv.constant0._Z14transpose_testILi64ELi64ELi4ELi4EEvPfS0_ii --------------------------
	.section	.nv.constant0._Z14transpose_testILi64ELi64ELi4ELi4EEvPfS0_ii,"a",@progbits
	.sectionflags	@""
	.align	4
.nv.constant0._Z14transpose_testILi64ELi64ELi4ELi4EEvPfS0_ii:
	.zero		920


//--------------------- SYMBOLS --------------------------

	.type		.nv.reservedSmem.offset0,@object
	.size		.nv.reservedSmem.offset0,0x4
	.type		.nv.reservedSmem.cap,@object
	.size		.nv.reservedSmem.cap,0x4
